//
// Generated by NVIDIA NVVM Compiler
//
// Compiler Build ID: CL-36424714
// Cuda compilation tools, release 13.0, V13.0.88
// Based on NVVM 20.0.0
//

.version 9.0
.target sm_100
.address_size 64

	// .globl	_Z20simpleStencil_KernelPfS_i

.visible .entry _Z20simpleStencil_KernelPfS_i(
	.param .u64 .ptr .align 1 _Z20simpleStencil_KernelPfS_i_param_0,
	.param .u64 .ptr .align 1 _Z20simpleStencil_KernelPfS_i_param_1,
	.param .u32 _Z20simpleStencil_KernelPfS_i_param_2
)
{
	.reg .pred 	%p<14>;
	.reg .b32 	%r<21>;
	.reg .b32 	%f<16>;
	.reg .b64 	%rd<27>;
	.reg .b64 	%fd<4>;

	ld.param.u64 	%rd12, [_Z20simpleStencil_KernelPfS_i_param_0];
	ld.param.u64 	%rd13, [_Z20simpleStencil_KernelPfS_i_param_1];
	ld.param.u32 	%r7, [_Z20simpleStencil_KernelPfS_i_param_2];
	cvta.to.global.u64 	%rd1, %rd13;
	cvta.to.global.u64 	%rd2, %rd12;
	mov.u32 	%r8, %ctaid.x;
	mov.u32 	%r9, %ntid.x;
	mov.u32 	%r10, %tid.x;
	mad.lo.s32 	%r1, %r8, %r9, %r10;
	mul.lo.s32 	%r2, %r7, %r7;
	setp.le.s32 	%p1, %r1, %r7;
	@%p1 bra 	$L__BB0_5;
	rem.s32 	%r11, %r1, %r7;
	setp.eq.s32 	%p2, %r11, 0;
	@%p2 bra 	$L__BB0_5;
	add.s32 	%r12, %r1, 1;
	rem.s32 	%r13, %r12, %r7;
	setp.eq.s32 	%p3, %r13, 0;
	sub.s32 	%r14, %r2, %r7;
	setp.ge.s32 	%p4, %r1, %r14;
	or.pred  	%p5, %p3, %p4;
	@%p5 bra 	$L__BB0_5;
	mul.wide.s32 	%rd14, %r1, 4;
	add.s64 	%rd15, %rd2, %rd14;
	ld.global.f32 	%f1, [%rd15];
	cvt.f64.f32 	%fd1, %f1;
	ld.global.f32 	%f2, [%rd15+4];
	fma.rn.f32 	%f3, %f1, 0fC0800000, %f2;
	ld.global.f32 	%f4, [%rd15+-4];
	add.f32 	%f5, %f3, %f4;
	mul.wide.s32 	%rd16, %r7, 4;
	add.s64 	%rd17, %rd15, %rd16;
	ld.global.f32 	%f6, [%rd17];
	add.f32 	%f7, %f5, %f6;
	sub.s32 	%r15, %r1, %r7;
	mul.wide.s32 	%rd18, %r15, 4;
	add.s64 	%rd19, %rd2, %rd18;
	ld.global.f32 	%f8, [%rd19];
	add.f32 	%f9, %f7, %f8;
	cvt.f64.f32 	%fd2, %f9;
	fma.rn.f64 	%fd3, %fd2, 0d3FCEB851EB851EB8, %fd1;
	cvt.rn.f32.f64 	%f10, %fd3;
	add.s64 	%rd3, %rd1, %rd14;
	st.global.f32 	[%rd3], %f10;
	setp.leu.f32 	%p6, %f10, 0f42FE0000;
	@%p6 bra 	$L__BB0_5;
	mov.b32 	%r16, 1123942400;
	st.global.u32 	[%rd3], %r16;
$L__BB0_5:
	bar.sync 	0;
	setp.ne.s32 	%p7, %r1, 0;
	setp.eq.s32 	%p8, %r7, 0;
	or.pred  	%p9, %p7, %p8;
	@%p9 bra 	$L__BB0_12;
	max.u32 	%r3, %r2, 1;
	setp.lt.u32 	%p10, %r2, 4;
	mov.b64 	%rd26, 0;
	@%p10 bra 	$L__BB0_10;
	and.b32  	%r17, %r3, -4;
	neg.s32 	%r20, %r17;
	add.s64 	%rd25, %rd1, 8;
	add.s64 	%rd24, %rd2, 8;
$L__BB0_8:
	ld.global.f32 	%f11, [%rd25+-8];
	st.global.f32 	[%rd24+-8], %f11;
	ld.global.f32 	%f12, [%rd25+-4];
	st.global.f32 	[%rd24+-4], %f12;
	ld.global.f32 	%f13, [%rd25];
	st.global.f32 	[%rd24], %f13;
	ld.global.f32 	%f14, [%rd25+4];
	st.global.f32 	[%rd24+4], %f14;
	add.s32 	%r20, %r20, 4;
	add.s64 	%rd25, %rd25, 16;
	add.s64 	%rd24, %rd24, 16;
	setp.ne.s32 	%p11, %r20, 0;
	@%p11 bra 	$L__BB0_8;
	cvt.u64.u32 	%rd26, %r17;
$L__BB0_10:
	and.b32  	%r19, %r3, 1;
	setp.eq.b32 	%p12, %r19, 1;
	not.pred 	%p13, %p12;
	@%p13 bra 	$L__BB0_12;
	shl.b64 	%rd21, %rd26, 2;
	add.s64 	%rd22, %rd1, %rd21;
	ld.global.f32 	%f15, [%rd22];
	add.s64 	%rd23, %rd2, %rd21;
	st.global.f32 	[%rd23], %f15;
$L__BB0_12:
	ret;

}
	// .globl	_Z17optStencil_Kernelv
.visible .entry _Z17optStencil_Kernelv()
{


	ret;

}


// ===== COMPILED SASS (sm_100) =====

	.target	sm_100

	.elftype	@"ET_EXEC"


//--------------------- .note.nv.tkinfo           --------------------------
	.section	.note.nv.tkinfo,"",@"SHT_NOTE"
	.sectionflags	@"SHF_NOTE_NV_TKINFO"
	.tkinfo
        /*0018*/ 	.word	0x00000002
        /*0030*/ 	.string	""
        /*0030*/ 	.string	"ptxas"
        /*0030*/ 	.string	"Cuda compilation tools, release 13.0, V13.0.88"
        /*0030*/ 	.string	"Build cuda_13.0.r13.0/compiler.36424714_0"
        /*0030*/ 	.string	"-arch sm_100 -m 64 "



//--------------------- .note.nv.cuinfo           --------------------------
	.section	.note.nv.cuinfo,"",@"SHT_NOTE"
	.sectionflags	@"SHF_NOTE_NV_CUINFO"
        /*0018*/ 	.short	0x0002
        /*001a*/ 	.short	0x0064
        /*001c*/ 	.short	0x0082
	.zero		2


//--------------------- .nv.info                  --------------------------
	.section	.nv.info,"",@"SHT_CUDA_INFO"
	.align	4


	//----- nvinfo : EIATTR_REGCOUNT
	.align		4
        /*0000*/ 	.byte	0x04, 0x2f
        /*0002*/ 	.short	(.L_1 - .L_0)
	.align		4
.L_0:
        /*0004*/ 	.word	index@(_Z20simpleStencil_KernelPfS_i)
        /*0008*/ 	.word	0x00000016


	//----- nvinfo : EIATTR_FRAME_SIZE
	.align		4
.L_1:
        /*000c*/ 	.byte	0x04, 0x11
        /*000e*/ 	.short	(.L_3 - .L_2)
	.align		4
.L_2:
        /*0010*/ 	.word	index@(_Z20simpleStencil_KernelPfS_i)
        /*0014*/ 	.word	0x00000000


	//----- nvinfo : EIATTR_REGCOUNT
	.align		4
.L_3:
        /*0018*/ 	.byte	0x04, 0x2f
        /*001a*/ 	.short	(.L_5 - .L_4)
	.align		4
.L_4:
        /*001c*/ 	.word	index@(_Z17optStencil_Kernelv)
        /*0020*/ 	.word	0x00000004


	//----- nvinfo : EIATTR_FRAME_SIZE
	.align		4
.L_5:
        /*0024*/ 	.byte	0x04, 0x11
        /*0026*/ 	.short	(.L_7 - .L_6)
	.align		4
.L_6:
        /*0028*/ 	.word	index@(_Z17optStencil_Kernelv)
        /*002c*/ 	.word	0x00000000


	//----- nvinfo : EIATTR_MIN_STACK_SIZE
	.align		4
.L_7:
        /*0030*/ 	.byte	0x04, 0x12
        /*0032*/ 	.short	(.L_9 - .L_8)
	.align		4
.L_8:
        /*0034*/ 	.word	index@(_Z17optStencil_Kernelv)
        /*0038*/ 	.word	0x00000000


	//----- nvinfo : EIATTR_MIN_STACK_SIZE
	.align		4
.L_9:
        /*003c*/ 	.byte	0x04, 0x12
        /*003e*/ 	.short	(.L_11 - .L_10)
	.align		4
.L_10:
        /*0040*/ 	.word	index@(_Z20simpleStencil_KernelPfS_i)
        /*0044*/ 	.word	0x00000000
.L_11:


//--------------------- .nv.compat                --------------------------
	.section	.nv.compat,"",@"SHT_CUDA_COMPAT_INFO"
	.align	4
        /*0000*/ 	.byte	0x02, 0x09, 0x00, 0x00, 0x02, 0x02, 0x01, 0x00, 0x02, 0x05, 0x05, 0x00, 0x03, 0x07, 0x01, 0x01
        /*0010*/ 	.byte	0x02, 0x03, 0x00, 0x00, 0x02, 0x06, 0x01, 0x00, 0x04, 0x0b, 0x08, 0x00, 0x01, 0x00, 0x00, 0x00
        /*0020*/ 	.byte	0x00, 0x00, 0x00, 0x00


//--------------------- .nv.info._Z17optStencil_Kernelv --------------------------
	.section	.nv.info._Z17optStencil_Kernelv,"",@"SHT_CUDA_INFO"
	.sectionflags	@""
	.align	4


	//----- nvinfo : EIATTR_CUDA_API_VERSION
	.align		4
        /*0000*/ 	.byte	0x04, 0x37
        /*0002*/ 	.short	(.L_13 - .L_12)
.L_12:
        /*0004*/ 	.word	0x00000082


	//----- nvinfo : EIATTR_SPARSE_MMA_MASK
	.align		4
.L_13:
        /*0008*/ 	.byte	0x03, 0x50
        /*000a*/ 	.short	0x0000


	//----- nvinfo : EIATTR_MAXREG_COUNT
	.align		4
        /*000c*/ 	.byte	0x03, 0x1b
        /*000e*/ 	.short	0x00ff


	//----- nvinfo : EIATTR_MERCURY_ISA_VERSION
	.align		4
        /*0010*/ 	.byte	0x03, 0x5f
        /*0012*/ 	.short	0x0101


	//----- nvinfo : EIATTR_VRC_CTA_INIT_COUNT
	.align		4
        /*0014*/ 	.byte	0x02, 0x4a
	.zero		1
	.zero		1


	//----- nvinfo : EIATTR_EXIT_INSTR_OFFSETS
	.align		4
        /*0018*/ 	.byte	0x04, 0x1c
        /*001a*/ 	.short	(.L_15 - .L_14)


	//   ....[0]....
.L_14:
        /*001c*/ 	.word	0x00000010


	//----- nvinfo : EIATTR_SW_WAR
	.align		4
.L_15:
        /*0020*/ 	.byte	0x04, 0x36
        /*0022*/ 	.short	(.L_17 - .L_16)
.L_16:
        /*0024*/ 	.word	0x00000008
.L_17:


//--------------------- .nv.info._Z20simpleStencil_KernelPfS_i --------------------------
	.section	.nv.info._Z20simpleStencil_KernelPfS_i,"",@"SHT_CUDA_INFO"
	.sectionflags	@""
	.align	4


	//----- nvinfo : EIATTR_CUDA_API_VERSION
	.align		4
        /*0000*/ 	.byte	0x04, 0x37
        /*0002*/ 	.short	(.L_19 - .L_18)
.L_18:
        /*0004*/ 	.word	0x00000082


	//----- nvinfo : EIATTR_KPARAM_INFO
	.align		4
.L_19:
        /*0008*/ 	.byte	0x04, 0x17
        /*000a*/ 	.short	(.L_21 - .L_20)
.L_20:
        /*000c*/ 	.word	0x00000000
        /*0010*/ 	.short	0x0002
        /*0012*/ 	.short	0x0010
        /*0014*/ 	.byte	0x00, 0xf0, 0x11, 0x00


	//----- nvinfo : EIATTR_KPARAM_INFO
	.align		4
.L_21:
        /*0018*/ 	.byte	0x04, 0x17
        /*001a*/ 	.short	(.L_23 - .L_22)
.L_22:
        /*001c*/ 	.word	0x00000000
        /*0020*/ 	.short	0x0001
        /*0022*/ 	.short	0x0008
        /*0024*/ 	.byte	0x00, 0xf5, 0x21, 0x00


	//----- nvinfo : EIATTR_KPARAM_INFO
	.align		4
.L_23:
        /*0028*/ 	.byte	0x04, 0x17
        /*002a*/ 	.short	(.L_25 - .L_24)
.L_24:
        /*002c*/ 	.word	0x00000000
        /*0030*/ 	.short	0x0000
        /*0032*/ 	.short	0x0000
        /*0034*/ 	.byte	0x00, 0xf5, 0x21, 0x00


	//----- nvinfo : EIATTR_SPARSE_MMA_MASK
	.align		4
.L_25:
        /*0038*/ 	.byte	0x03, 0x50
        /*003a*/ 	.short	0x0000


	//----- nvinfo : EIATTR_MAXREG_COUNT
	.align		4
        /*003c*/ 	.byte	0x03, 0x1b
        /*003e*/ 	.short	0x00ff


	//----- nvinfo : EIATTR_NUM_BARRIERS
	.align		4
        /*0040*/ 	.byte	0x02, 0x4c
        /*0042*/ 	.byte	0x01
	.zero		1


	//----- nvinfo : EIATTR_MERCURY_ISA_VERSION
	.align		4
        /*0044*/ 	.byte	0x03, 0x5f
        /*0046*/ 	.short	0x0101


	//----- nvinfo : EIATTR_VRC_CTA_INIT_COUNT
	.align		4
        /*0048*/ 	.byte	0x02, 0x4a
	.zero		1
	.zero		1


	//----- nvinfo : EIATTR_EXIT_INSTR_OFFSETS
	.align		4
        /*004c*/ 	.byte	0x04, 0x1c
        /*004e*/ 	.short	(.L_27 - .L_26)


	//   ....[0]....
.L_26:
        /*0050*/ 	.word	0x00000510


	//   ....[1]....
        /*0054*/ 	.word	0x00000c80


	//   ....[2]....
        /*0058*/ 	.word	0x00000d20


	//----- nvinfo : EIATTR_CRS_STACK_SIZE
	.align		4
.L_27:
        /*005c*/ 	.byte	0x04, 0x1e
        /*005e*/ 	.short	(.L_29 - .L_28)
.L_28:
        /*0060*/ 	.word	0x00000000


	//----- nvinfo : EIATTR_CBANK_PARAM_SIZE
	.align		4
.L_29:
        /*0064*/ 	.byte	0x03, 0x19
        /*0066*/ 	.short	0x0014


	//----- nvinfo : EIATTR_PARAM_CBANK
	.align		4
        /*0068*/ 	.byte	0x04, 0x0a
        /*006a*/ 	.short	(.L_31 - .L_30)
	.align		4
.L_30:
        /*006c*/ 	.word	index@(.nv.constant0._Z20simpleStencil_KernelPfS_i)
        /*0070*/ 	.short	0x0380
        /*0072*/ 	.short	0x0014


	//----- nvinfo : EIATTR_SW_WAR
	.align		4
.L_31:
        /*0074*/ 	.byte	0x04, 0x36
        /*0076*/ 	.short	(.L_33 - .L_32)
.L_32:
        /*0078*/ 	.word	0x00000008
.L_33:


//--------------------- .nv.callgraph             --------------------------
	.section	.nv.callgraph,"",@"SHT_CUDA_CALLGRAPH"
	.align	4
	.sectionentsize	8
	.align		4
        /*0000*/ 	.word	0x00000000
	.align		4
        /*0004*/ 	.word	0xffffffff
	.align		4
        /*0008*/ 	.word	0x00000000
	.align		4
        /*000c*/ 	.word	0xfffffffe
	.align		4
        /*0010*/ 	.word	0x00000000
	.align		4
        /*0014*/ 	.word	0xfffffffd
	.align		4
        /*0018*/ 	.word	0x00000000
	.align		4
        /*001c*/ 	.word	0xfffffffc


//--------------------- .text._Z17optStencil_Kernelv --------------------------
	.section	.text._Z17optStencil_Kernelv,"ax",@progbits
	.align	128
        .global         _Z17optStencil_Kernelv
        .type           _Z17optStencil_Kernelv,@function
        .size           _Z17optStencil_Kernelv,(.L_x_10 - _Z17optStencil_Kernelv)
        .other          _Z17optStencil_Kernelv,@"STO_CUDA_ENTRY STV_DEFAULT"
_Z17optStencil_Kernelv:
.text._Z17optStencil_Kernelv:
[----:B------:R-:W-:Y:S01]  /*0000*/  LDC R1, c[0x0][0x37c] ;  /* 0x0000df00ff017b82 */ /* 0x000fe20000000800 */
[----:B------:R-:W-:Y:S05]  /*0010*/  EXIT ;  /* 0x000000000000794d */ /* 0x000fea0003800000 */
.L_x_0:
[----:B------:R-:W-:-:S00]  /*0020*/  BRA `(.L_x_0) ;  /* 0xfffffffc00fc7947 */ /* 0x000fc0000383ffff */
[----:B------:R-:W-:-:S00]  /*0030*/  NOP ;  /* 0x0000000000007918 */ /* 0x000fc00000000000 */
        /* <DEDUP_REMOVED lines=12> */
.L_x_10:


//--------------------- .text._Z20simpleStencil_KernelPfS_i --------------------------
	.section	.text._Z20simpleStencil_KernelPfS_i,"ax",@progbits
	.align	128
        .global         _Z20simpleStencil_KernelPfS_i
        .type           _Z20simpleStencil_KernelPfS_i,@function
        .size           _Z20simpleStencil_KernelPfS_i,(.L_x_11 - _Z20simpleStencil_KernelPfS_i)
        .other          _Z20simpleStencil_KernelPfS_i,@"STO_CUDA_ENTRY STV_DEFAULT"
_Z20simpleStencil_KernelPfS_i:
.text._Z20simpleStencil_KernelPfS_i:
[----:B------:R-:W-:Y:S01]  /*0000*/  LDC R1, c[0x0][0x37c] ;  /* 0x0000df00ff017b82 */ /* 0x000fe20000000800 */
[----:B------:R-:W0:Y:S07]  /*0010*/  S2R R2, SR_TID.X ;  /* 0x0000000000027919 */ /* 0x000e2e0000002100 */
[----:B------:R-:W0:Y:S01]  /*0020*/  S2UR UR4, SR_CTAID.X ;  /* 0x00000000000479c3 */ /* 0x000e220000002500 */
[----:B------:R-:W1:Y:S01]  /*0030*/  LDCU.64 UR12, c[0x0][0x358] ;  /* 0x00006b00ff0c77ac */ /* 0x000e620008000a00 */
[----:B------:R-:W-:Y:S06]  /*0040*/  BSSY.RECONVERGENT B0, `(.L_x_1) ;  /* 0x0000049000007945 */ /* 0x000fec0003800200 */
[----:B------:R-:W0:Y:S08]  /*0050*/  LDC R3, c[0x0][0x360] ;  /* 0x0000d800ff037b82 */ /* 0x000e300000000800 */
[----:B------:R-:W2:Y:S01]  /*0060*/  LDC R0, c[0x0][0x390] ;  /* 0x0000e400ff007b82 */ /* 0x000ea20000000800 */
[----:B0-----:R-:W-:-:S05]  /*0070*/  IMAD R3, R3, UR4, R2 ;  /* 0x0000000403037c24 */ /* 0x001fca000f8e0202 */
[-C--:B--2---:R-:W-:Y:S01]  /*0080*/  ISETP.GT.AND P0, PT, R3, R0.reuse, PT ;  /* 0x000000000300720c */ /* 0x084fe20003f04270 */
[----:B------:R-:W-:-:S12]  /*0090*/  IMAD R5, R0, R0, RZ ;  /* 0x0000000000057224 */ /* 0x000fd800078e02ff */
[----:B-1----:R-:W-:Y:S05]  /*00a0*/  @!P0 BRA `(.L_x_2) ;  /* 0x0000000400088947 */ /* 0x002fea0003800000 */
[----:B------:R-:W-:Y:S02]  /*00b0*/  IABS R11, R0 ;  /* 0x00000000000b7213 */ /* 0x000fe40000000000 */
[----:B------:R-:W-:Y:S02]  /*00c0*/  IABS R8, R3 ;  /* 0x0000000300087213 */ /* 0x000fe40000000000 */
[----:B------:R-:W0:Y:S01]  /*00d0*/  I2F.RP R2, R11 ;  /* 0x0000000b00027306 */ /* 0x000e220000209400 */
[----:B------:R-:W-:Y:S02]  /*00e0*/  ISETP.GE.AND P2, PT, R3, RZ, PT ;  /* 0x000000ff0300720c */ /* 0x000fe40003f46270 */
[----:B------:R-:W-:-:S05]  /*00f0*/  ISETP.NE.AND P1, PT, R0, RZ, PT ;  /* 0x000000ff0000720c */ /* 0x000fca0003f25270 */
[----:B0-----:R-:W0:Y:S02]  /*0100*/  MUFU.RCP R2, R2 ;  /* 0x0000000200027308 */ /* 0x001e240000001000 */
[----:B0-----:R-:W-:-:S06]  /*0110*/  VIADD R6, R2, 0xffffffe ;  /* 0x0ffffffe02067836 */ /* 0x001fcc0000000000 */
[----:B------:R0:W1:Y:S02]  /*0120*/  F2I.FTZ.U32.TRUNC.NTZ R7, R6 ;  /* 0x0000000600077305 */ /* 0x000064000021f000 */
[----:B0-----:R-:W-:Y:S02]  /*0130*/  IMAD.MOV.U32 R6, RZ, RZ, RZ ;  /* 0x000000ffff067224 */ /* 0x001fe400078e00ff */
[----:B-1----:R-:W-:-:S04]  /*0140*/  IMAD.MOV R4, RZ, RZ, -R7 ;  /* 0x000000ffff047224 */ /* 0x002fc800078e0a07 */
[----:B------:R-:W-:-:S04]  /*0150*/  IMAD R9, R4, R11, RZ ;  /* 0x0000000b04097224 */ /* 0x000fc800078e02ff */
[----:B------:R-:W-:Y:S01]  /*0160*/  IMAD.HI.U32 R7, R7, R9, R6 ;  /* 0x0000000907077227 */ /* 0x000fe200078e0006 */
[----:B------:R-:W-:-:S05]  /*0170*/  LOP3.LUT R9, RZ, R0, RZ, 0x33, !PT ;  /* 0x00000000ff097212 */ /* 0x000fca00078e33ff */
[----:B------:R-:W-:-:S04]  /*0180*/  IMAD.HI.U32 R4, R7, R8, RZ ;  /* 0x0000000807047227 */ /* 0x000fc800078e00ff */
[----:B------:R-:W-:-:S04]  /*0190*/  IMAD.MOV R4, RZ, RZ, -R4 ;  /* 0x000000ffff047224 */ /* 0x000fc800078e0a04 */
[----:B------:R-:W-:-:S05]  /*01a0*/  IMAD R2, R11, R4, R8 ;  /* 0x000000040b027224 */ /* 0x000fca00078e0208 */
[----:B------:R-:W-:-:S13]  /*01b0*/  ISETP.GT.U32.AND P0, PT, R11, R2, PT ;  /* 0x000000020b00720c */ /* 0x000fda0003f04070 */
[----:B------:R-:W-:-:S05]  /*01c0*/  @!P0 IMAD.IADD R2, R2, 0x1, -R11 ;  /* 0x0000000102028824 */ /* 0x000fca00078e0a0b */
[----:B------:R-:W-:-:S13]  /*01d0*/  ISETP.GT.U32.AND P0, PT, R11, R2, PT ;  /* 0x000000020b00720c */ /* 0x000fda0003f04070 */
[----:B------:R-:W-:-:S05]  /*01e0*/  @!P0 IADD3 R2, PT, PT, R2, -R11, RZ ;  /* 0x8000000b02028210 */ /* 0x000fca0007ffe0ff */
[----:B------:R-:W-:-:S05]  /*01f0*/  @!P2 IMAD.MOV R2, RZ, RZ, -R2 ;  /* 0x000000ffff02a224 */ /* 0x000fca00078e0a02 */
[----:B------:R-:W-:-:S04]  /*0200*/  SEL R2, R9, R2, !P1 ;  /* 0x0000000209027207 */ /* 0x000fc80004800000 */
[----:B------:R-:W-:-:S13]  /*0210*/  ISETP.NE.AND P0, PT, R2, RZ, PT ;  /* 0x000000ff0200720c */ /* 0x000fda0003f05270 */
[----:B------:R-:W-:Y:S05]  /*0220*/  @!P0 BRA `(.L_x_2) ;  /* 0x0000000000a88947 */ /* 0x000fea0003800000 */
[----:B------:R-:W-:-:S05]  /*0230*/  VIADD R4, R3, 0x1 ;  /* 0x0000000103047836 */ /* 0x000fca0000000000 */
[----:B------:R-:W-:Y:S02]  /*0240*/  IABS R2, R4 ;  /* 0x0000000400027213 */ /* 0x000fe40000000000 */
[----:B------:R-:W-:Y:S01]  /*0250*/  ISETP.GE.AND P2, PT, R4, RZ, PT ;  /* 0x000000ff0400720c */ /* 0x000fe20003f46270 */
[----:B------:R-:W-:Y:S02]  /*0260*/  IMAD.IADD R4, R5, 0x1, -R0 ;  /* 0x0000000105047824 */ /* 0x000fe400078e0a00 */
[----:B------:R-:W-:-:S04]  /*0270*/  IMAD.HI.U32 R7, R7, R2, RZ ;  /* 0x0000000207077227 */ /* 0x000fc800078e00ff */
[----:B------:R-:W-:-:S04]  /*0280*/  IMAD.MOV R7, RZ, RZ, -R7 ;  /* 0x000000ffff077224 */ /* 0x000fc800078e0a07 */
[----:B------:R-:W-:-:S05]  /*0290*/  IMAD R2, R11, R7, R2 ;  /* 0x000000070b027224 */ /* 0x000fca00078e0202 */
[----:B------:R-:W-:-:S13]  /*02a0*/  ISETP.GT.U32.AND P0, PT, R11, R2, PT ;  /* 0x000000020b00720c */ /* 0x000fda0003f04070 */
[----:B------:R-:W-:-:S05]  /*02b0*/  @!P0 IMAD.IADD R2, R2, 0x1, -R11 ;  /* 0x0000000102028824 */ /* 0x000fca00078e0a0b */
[----:B------:R-:W-:-:S13]  /*02c0*/  ISETP.GT.U32.AND P0, PT, R11, R2, PT ;  /* 0x000000020b00720c */ /* 0x000fda0003f04070 */
[----:B------:R-:W-:Y:S02]  /*02d0*/  @!P0 IADD3 R2, PT, PT, R2, -R11, RZ ;  /* 0x8000000b02028210 */ /* 0x000fe40007ffe0ff */
[----:B------:R-:W-:-:S03]  /*02e0*/  ISETP.GE.AND P0, PT, R3, R4, PT ;  /* 0x000000040300720c */ /* 0x000fc60003f06270 */
[----:B------:R-:W-:-:S05]  /*02f0*/  @!P2 IMAD.MOV R2, RZ, RZ, -R2 ;  /* 0x000000ffff02a224 */ /* 0x000fca00078e0a02 */
[----:B------:R-:W-:-:S04]  /*0300*/  SEL R2, R9, R2, !P1 ;  /* 0x0000000209027207 */ /* 0x000fc80004800000 */
[----:B------:R-:W-:-:S13]  /*0310*/  ISETP.EQ.OR P0, PT, R2, RZ, P0 ;  /* 0x000000ff0200720c */ /* 0x000fda0000702670 */
[----:B------:R-:W-:Y:S05]  /*0320*/  @P0 BRA `(.L_x_2) ;  /* 0x0000000000680947 */ /* 0x000fea0003800000 */
[----:B------:R-:W0:Y:S01]  /*0330*/  LDC.64 R12, c[0x0][0x380] ;  /* 0x0000e000ff0c7b82 */ /* 0x000e220000000a00 */
[C---:B------:R-:W-:Y:S02]  /*0340*/  IMAD.IADD R15, R3.reuse, 0x1, -R0 ;  /* 0x00000001030f7824 */ /* 0x040fe400078e0a00 */
[----:B0-----:R-:W-:-:S05]  /*0350*/  IMAD.WIDE R6, R3, 0x4, R12 ;  /* 0x0000000403067825 */ /* 0x001fca00078e020c */
[----:B------:R-:W2:Y:S01]  /*0360*/  LDG.E R2, desc[UR12][R6.64] ;  /* 0x0000000c06027981 */ /* 0x000ea2000c1e1900 */
[----:B------:R-:W-:-:S03]  /*0370*/  IMAD.WIDE R10, R0, 0x4, R6 ;  /* 0x00000004000a7825 */ /* 0x000fc600078e0206 */
[----:B------:R-:W2:Y:S01]  /*0380*/  LDG.E R9, desc[UR12][R6.64+0x4] ;  /* 0x0000040c06097981 */ /* 0x000ea2000c1e1900 */
[----:B------:R-:W-:-:S03]  /*0390*/  IMAD.WIDE R12, R15, 0x4, R12 ;  /* 0x000000040f0c7825 */ /* 0x000fc600078e020c */
[----:B------:R0:W3:Y:S04]  /*03a0*/  LDG.E R4, desc[UR12][R6.64+-0x4] ;  /* 0xfffffc0c06047981 */ /* 0x0000e8000c1e1900 */
[----:B------:R-:W4:Y:S04]  /*03b0*/  LDG.E R11, desc[UR12][R10.64] ;  /* 0x0000000c0a0b7981 */ /* 0x000f28000c1e1900 */
[----:B------:R-:W5:Y:S01]  /*03c0*/  LDG.E R13, desc[UR12][R12.64] ;  /* 0x0000000c0c0d7981 */ /* 0x000f62000c1e1900 */
[----:B------:R-:W-:Y:S01]  /*03d0*/  UMOV UR4, 0xeb851eb8 ;  /* 0xeb851eb800047882 */ /* 0x000fe20000000000 */
[----:B------:R-:W-:Y:S01]  /*03e0*/  UMOV UR5, 0x3fceb851 ;  /* 0x3fceb85100057882 */ /* 0x000fe20000000000 */
[----:B0-----:R-:W0:Y:S02]  /*03f0*/  LDC.64 R6, c[0x0][0x388] ;  /* 0x0000e200ff067b82 */ /* 0x001e240000000a00 */
[----:B0-----:R-:W-:-:S04]  /*0400*/  IMAD.WIDE R6, R3, 0x4, R6 ;  /* 0x0000000403067825 */ /* 0x001fc800078e0206 */
[----:B--2---:R-:W-:-:S04]  /*0410*/  FFMA R9, R2, -4, R9 ;  /* 0xc080000002097823 */ /* 0x004fc80000000009 */
[----:B---3--:R-:W-:Y:S02]  /*0420*/  FADD R4, R9, R4 ;  /* 0x0000000409047221 */ /* 0x008fe40000000000 */
[----:B------:R-:W-:Y:S02]  /*0430*/  F2F.F64.F32 R8, R2 ;  /* 0x0000000200087310 */ /* 0x000fe40000201800 */
[----:B----4-:R-:W-:-:S04]  /*0440*/  FADD R4, R4, R11 ;  /* 0x0000000b04047221 */ /* 0x010fc80000000000 */
[----:B-----5:R-:W-:-:S04]  /*0450*/  FADD R4, R4, R13 ;  /* 0x0000000d04047221 */ /* 0x020fc80000000000 */
[----:B------:R-:W0:Y:S02]  /*0460*/  F2F.F64.F32 R14, R4 ;  /* 0x00000004000e7310 */ /* 0x000e240000201800 */
[----:B0-----:R-:W-:-:S10]  /*0470*/  DFMA R8, R14, UR4, R8 ;  /* 0x000000040e087c2b */ /* 0x001fd40008000008 */
[----:B------:R-:W0:Y:S02]  /*0480*/  F2F.F32.F64 R9, R8 ;  /* 0x0000000800097310 */ /* 0x000e240000301000 */
[----:B0-----:R-:W-:Y:S01]  /*0490*/  FSETP.GT.AND P0, PT, R9, 127, PT ;  /* 0x42fe00000900780b */ /* 0x001fe20003f04000 */
[----:B------:R0:W-:-:S12]  /*04a0*/  STG.E desc[UR12][R6.64], R9 ;  /* 0x0000000906007986 */ /* 0x0001d8000c10190c */
[----:B------:R-:W-:-:S05]  /*04b0*/  @P0 IMAD.MOV.U32 R11, RZ, RZ, 0x42fe0000 ;  /* 0x42fe0000ff0b0424 */ /* 0x000fca00078e00ff */
[----:B------:R0:W-:Y:S02]  /*04c0*/  @P0 STG.E desc[UR12][R6.64], R11 ;  /* 0x0000000b06000986 */ /* 0x0001e4000c10190c */
.L_x_2:
[----:B------:R-:W-:Y:S05]  /*04d0*/  BSYNC.RECONVERGENT B0 ;  /* 0x0000000000007941 */ /* 0x000fea0003800200 */
.L_x_1:
[----:B------:R-:W-:Y:S01]  /*04e0*/  BAR.SYNC.DEFER_BLOCKING 0x0 ;  /* 0x0000000000007b1d */ /* 0x000fe20000010000 */
[----:B------:R-:W-:-:S04]  /*04f0*/  ISETP.NE.AND P0, PT, R0, RZ, PT ;  /* 0x000000ff0000720c */ /* 0x000fc80003f05270 */
[----:B------:R-:W-:-:S13]  /*0500*/  ISETP.NE.OR P0, PT, R3, RZ, !P0 ;  /* 0x000000ff0300720c */ /* 0x000fda0004705670 */
[----:B------:R-:W-:Y:S05]  /*0510*/  @P0 EXIT ;  /* 0x000000000000094d */ /* 0x000fea0003800000 */
[C---:B------:R-:W-:Y:S02]  /*0520*/  ISETP.GE.U32.AND P0, PT, R5.reuse, 0x4, PT ;  /* 0x000000040500780c */ /* 0x040fe40003f06070 */
[----:B0-----:R-:W-:Y:S02]  /*0530*/  CS2R R6, SRZ ;  /* 0x0000000000067805 */ /* 0x001fe4000001ff00 */
[----:B------:R-:W-:-:S09]  /*0540*/  VIMNMX.U32 R0, PT, PT, R5, 0x1, !PT ;  /* 0x0000000105007848 */ /* 0x000fd20007fe0000 */
[----:B------:R-:W-:Y:S05]  /*0550*/  @!P0 BRA `(.L_x_3) ;  /* 0x0000000400c08947 */ /* 0x000fea0003800000 */
[----:B------:R-:W0:Y:S01]  /*0560*/  LDCU.128 UR8, c[0x0][0x380] ;  /* 0x00007000ff0877ac */ /* 0x000e220008000c00 */
[----:B------:R-:W-:-:S04]  /*0570*/  LOP3.LUT R6, R0, 0xfffffffc, RZ, 0xc0, !PT ;  /* 0xfffffffc00067812 */ /* 0x000fc800078ec0ff */
[----:B------:R-:W-:-:S04]  /*0580*/  IADD3 R7, PT, PT, -R6, RZ, RZ ;  /* 0x000000ff06077210 */ /* 0x000fc80007ffe1ff */
[----:B------:R-:W-:Y:S01]  /*0590*/  ISETP.GE.AND P0, PT, R7, RZ, PT ;  /* 0x000000ff0700720c */ /* 0x000fe20003f06270 */
[----:B0-----:R-:W-:Y:S02]  /*05a0*/  UIADD3 UR4, UP0, UPT, UR10, 0x8, URZ ;  /* 0x000000080a047890 */ /* 0x001fe4000ff1e0ff */
[----:B------:R-:W-:Y:S02]  /*05b0*/  UIADD3 UR6, UP1, UPT, UR8, 0x8, URZ ;  /* 0x0000000808067890 */ /* 0x000fe4000ff3e0ff */
[----:B------:R-:W-:Y:S02]  /*05c0*/  UIADD3.X UR5, UPT, UPT, URZ, UR11, URZ, UP0, !UPT ;  /* 0x0000000bff057290 */ /* 0x000fe400087fe4ff */
[----:B------:R-:W-:Y:S01]  /*05d0*/  UIADD3.X UR7, UPT, UPT, URZ, UR9, URZ, UP1, !UPT ;  /* 0x00000009ff077290 */ /* 0x000fe20008ffe4ff */
[----:B------:R-:W-:Y:S02]  /*05e0*/  IMAD.U32 R2, RZ, RZ, UR4 ;  /* 0x00000004ff027e24 */ /* 0x000fe4000f8e00ff */
[----:B------:R-:W-:-:S02]  /*05f0*/  IMAD.U32 R4, RZ, RZ, UR6 ;  /* 0x00000006ff047e24 */ /* 0x000fc4000f8e00ff */
[----:B------:R-:W-:Y:S02]  /*0600*/  IMAD.U32 R3, RZ, RZ, UR5 ;  /* 0x00000005ff037e24 */ /* 0x000fe4000f8e00ff */
[----:B------:R-:W-:Y:S01]  /*0610*/  IMAD.U32 R5, RZ, RZ, UR7 ;  /* 0x00000007ff057e24 */ /* 0x000fe2000f8e00ff */
[----:B------:R-:W-:Y:S06]  /*0620*/  @P0 BRA `(.L_x_4) ;  /* 0x00000004003c0947 */ /* 0x000fec0003800000 */
[----:B------:R-:W-:Y:S02]  /*0630*/  IADD3 R8, PT, PT, -R7, RZ, RZ ;  /* 0x000000ff07087210 */ /* 0x000fe40007ffe1ff */
[----:B------:R-:W-:Y:S02]  /*0640*/  PLOP3.LUT P0, PT, PT, PT, PT, 0x80, 0x8 ;  /* 0x000000000008781c */ /* 0x000fe40003f0f070 */
[----:B------:R-:W-:-:S13]  /*0650*/  ISETP.GT.AND P1, PT, R8, 0xc, PT ;  /* 0x0000000c0800780c */ /* 0x000fda0003f24270 */
[----:B------:R-:W-:Y:S05]  /*0660*/  @!P1 BRA `(.L_x_5) ;  /* 0x0000000000b09947 */ /* 0x000fea0003800000 */
[----:B------:R-:W-:-:S13]  /*0670*/  PLOP3.LUT P0, PT, PT, PT, PT, 0x8, 0x80 ;  /* 0x000000000080781c */ /* 0x000fda0003f0e170 */
.L_x_6:
[----:B------:R-:W2:Y:S04]  /*0680*/  LDG.E R9, desc[UR12][R2.64+-0x8] ;  /* 0xfffff80c02097981 */ /* 0x000ea8000c1e1900 */
[----:B--2---:R0:W-:Y:S04]  /*0690*/  STG.E desc[UR12][R4.64+-0x8], R9 ;  /* 0xfffff80904007986 */ /* 0x0041e8000c10190c */
[----:B------:R-:W2:Y:S04]  /*06a0*/  LDG.E R11, desc[UR12][R2.64+-0x4] ;  /* 0xfffffc0c020b7981 */ /* 0x000ea8000c1e1900 */
[----:B--2---:R1:W-:Y:S04]  /*06b0*/  STG.E desc[UR12][R4.64+-0x4], R11 ;  /* 0xfffffc0b04007986 */ /* 0x0043e8000c10190c */
[----:B------:R-:W2:Y:S04]  /*06c0*/  LDG.E R13, desc[UR12][R2.64] ;  /* 0x0000000c020d7981 */ /* 0x000ea8000c1e1900 */
[----:B--2---:R2:W-:Y:S04]  /*06d0*/  STG.E desc[UR12][R4.64], R13 ;  /* 0x0000000d04007986 */ /* 0x0045e8000c10190c */
[----:B------:R-:W3:Y:S04]  /*06e0*/  LDG.E R15, desc[UR12][R2.64+0x4] ;  /* 0x0000040c020f7981 */ /* 0x000ee8000c1e1900 */
[----:B---3--:R3:W-:Y:S04]  /*06f0*/  STG.E desc[UR12][R4.64+0x4], R15 ;  /* 0x0000040f04007986 */ /* 0x0087e8000c10190c */
[----:B------:R-:W4:Y:S04]  /*0700*/  LDG.E R17, desc[UR12][R2.64+0x8] ;  /* 0x0000080c02117981 */ /* 0x000f28000c1e1900 */
[----:B----4-:R4:W-:Y:S04]  /*0710*/  STG.E desc[UR12][R4.64+0x8], R17 ;  /* 0x0000081104007986 */ /* 0x0109e8000c10190c */
[----:B------:R-:W5:Y:S04]  /*0720*/  LDG.E R19, desc[UR12][R2.64+0xc] ;  /* 0x00000c0c02137981 */ /* 0x000f68000c1e1900 */
[----:B-----5:R5:W-:Y:S04]  /*0730*/  STG.E desc[UR12][R4.64+0xc], R19 ;  /* 0x00000c1304007986 */ /* 0x020be8000c10190c */
[----:B0-----:R-:W2:Y:S04]  /*0740*/  LDG.E R9, desc[UR12][R2.64+0x10] ;  /* 0x0000100c02097981 */ /* 0x001ea8000c1e1900 */
[----:B--2---:R0:W-:Y:S04]  /*0750*/  STG.E desc[UR12][R4.64+0x10], R9 ;  /* 0x0000100904007986 */ /* 0x0041e8000c10190c */
[----:B-1----:R-:W2:Y:S04]  /*0760*/  LDG.E R11, desc[UR12][R2.64+0x14] ;  /* 0x0000140c020b7981 */ /* 0x002ea8000c1e1900 */
[----:B--2---:R1:W-:Y:S04]  /*0770*/  STG.E desc[UR12][R4.64+0x14], R11 ;  /* 0x0000140b04007986 */ /* 0x0043e8000c10190c */
[----:B------:R-:W2:Y:S04]  /*0780*/  LDG.E R13, desc[UR12][R2.64+0x18] ;  /* 0x0000180c020d7981 */ /* 0x000ea8000c1e1900 */
[----:B--2---:R2:W-:Y:S04]  /*0790*/  STG.E desc[UR12][R4.64+0x18], R13 ;  /* 0x0000180d04007986 */ /* 0x0045e8000c10190c */
[----:B---3--:R-:W3:Y:S04]  /*07a0*/  LDG.E R15, desc[UR12][R2.64+0x1c] ;  /* 0x00001c0c020f7981 */ /* 0x008ee8000c1e1900 */
[----:B---3--:R3:W-:Y:S04]  /*07b0*/  STG.E desc[UR12][R4.64+0x1c], R15 ;  /* 0x00001c0f04007986 */ /* 0x0087e8000c10190c */
[----:B----4-:R-:W4:Y:S04]  /*07c0*/  LDG.E R17, desc[UR12][R2.64+0x20] ;  /* 0x0000200c02117981 */ /* 0x010f28000c1e1900 */
[----:B----4-:R4:W-:Y:S04]  /*07d0*/  STG.E desc[UR12][R4.64+0x20], R17 ;  /* 0x0000201104007986 */ /* 0x0109e8000c10190c */
[----:B-----5:R-:W5:Y:S04]  /*07e0*/  LDG.E R19, desc[UR12][R2.64+0x24] ;  /* 0x0000240c02137981 */ /* 0x020f68000c1e1900 */
[----:B-----5:R-:W-:Y:S04]  /*07f0*/  STG.E desc[UR12][R4.64+0x24], R19 ;  /* 0x0000241304007986 */ /* 0x020fe8000c10190c */
[----:B0-----:R-:W5:Y:S04]  /*0800*/  LDG.E R9, desc[UR12][R2.64+0x28] ;  /* 0x0000280c02097981 */ /* 0x001f68000c1e1900 */
[----:B-----5:R0:W-:Y:S04]  /*0810*/  STG.E desc[UR12][R4.64+0x28], R9 ;  /* 0x0000280904007986 */ /* 0x0201e8000c10190c */
[----:B-1----:R-:W5:Y:S04]  /*0820*/  LDG.E R11, desc[UR12][R2.64+0x2c] ;  /* 0x00002c0c020b7981 */ /* 0x002f68000c1e1900 */
[----:B-----5:R-:W-:Y:S04]  /*0830*/  STG.E desc[UR12][R4.64+0x2c], R11 ;  /* 0x00002c0b04007986 */ /* 0x020fe8000c10190c */
[----:B--2---:R-:W2:Y:S01]  /*0840*/  LDG.E R13, desc[UR12][R2.64+0x30] ;  /* 0x0000300c020d7981 */ /* 0x004ea2000c1e1900 */
[----:B------:R-:W-:-:S05]  /*0850*/  VIADD R7, R7, 0x10 ;  /* 0x0000001007077836 */ /* 0x000fca0000000000 */
[----:B------:R-:W-:Y:S02]  /*0860*/  ISETP.GE.AND P1, PT, R7, -0xc, PT ;  /* 0xfffffff40700780c */ /* 0x000fe40003f26270 */
[----:B------:R-:W-:Y:S01]  /*0870*/  IADD3 R10, P2, PT, R2, 0x40, RZ ;  /* 0x00000040020a7810 */ /* 0x000fe20007f5e0ff */
[----:B--2---:R-:W-:Y:S04]  /*0880*/  STG.E desc[UR12][R4.64+0x30], R13 ;  /* 0x0000300d04007986 */ /* 0x004fe8000c10190c */
[----:B---3--:R1:W2:Y:S01]  /*0890*/  LDG.E R15, desc[UR12][R2.64+0x34] ;  /* 0x0000340c020f7981 */ /* 0x0082a2000c1e1900 */
[----:B------:R-:W-:Y:S01]  /*08a0*/  IADD3 R8, P3, PT, R4, 0x40, RZ ;  /* 0x0000004004087810 */ /* 0x000fe20007f7e0ff */
[----:B----4-:R-:W-:-:S04]  /*08b0*/  IMAD.X R17, RZ, RZ, R3, P2 ;  /* 0x000000ffff117224 */ /* 0x010fc800010e0603 */
[----:B0-----:R-:W-:Y:S02]  /*08c0*/  IMAD.X R9, RZ, RZ, R5, P3 ;  /* 0x000000ffff097224 */ /* 0x001fe400018e0605 */
[----:B-1----:R-:W-:Y:S01]  /*08d0*/  IMAD.MOV.U32 R2, RZ, RZ, R10 ;  /* 0x000000ffff027224 */ /* 0x002fe200078e000a */
[----:B------:R-:W-:Y:S01]  /*08e0*/  MOV R3, R17 ;  /* 0x0000001100037202 */ /* 0x000fe20000000f00 */
[----:B--2---:R0:W-:Y:S02]  /*08f0*/  STG.E desc[UR12][R4.64+0x34], R15 ;  /* 0x0000340f04007986 */ /* 0x0041e4000c10190c */
[----:B0-----:R-:W-:Y:S02]  /*0900*/  IMAD.MOV.U32 R4, RZ, RZ, R8 ;  /* 0x000000ffff047224 */ /* 0x001fe400078e0008 */
[----:B------:R-:W-:Y:S01]  /*0910*/  IMAD.MOV.U32 R5, RZ, RZ, R9 ;  /* 0x000000ffff057224 */ /* 0x000fe200078e0009 */
[----:B------:R-:W-:Y:S06]  /*0920*/  @!P1 BRA `(.L_x_6) ;  /* 0xfffffffc00549947 */ /* 0x000fec000383ffff */
.L_x_5:
[----:B------:R-:W-:-:S05]  /*0930*/  IMAD.MOV R8, RZ, RZ, -R7 ;  /* 0x000000ffff087224 */ /* 0x000fca00078e0a07 */
[----:B------:R-:W-:-:S13]  /*0940*/  ISETP.GT.AND P1, PT, R8, 0x4, PT ;  /* 0x000000040800780c */ /* 0x000fda0003f24270 */
[----:B------:R-:W-:Y:S05]  /*0950*/  @!P1 BRA `(.L_x_7) ;  /* 0x0000000000689947 */ /* 0x000fea0003800000 */
        /* <DEDUP_REMOVED lines=9> */
[----:B----4-:R-:W-:Y:S04]  /*09f0*/  STG.E desc[UR12][R4.64+0x8], R17 ;  /* 0x0000081104007986 */ /* 0x010fe8000c10190c */
[----:B------:R-:W4:Y:S04]  /*0a00*/  LDG.E R19, desc[UR12][R2.64+0xc] ;  /* 0x00000c0c02137981 */ /* 0x000f28000c1e1900 */
[----:B----4-:R-:W-:Y:S04]  /*0a10*/  STG.E desc[UR12][R4.64+0xc], R19 ;  /* 0x00000c1304007986 */ /* 0x010fe8000c10190c */
[----:B0-----:R-:W4:Y:S01]  /*0a20*/  LDG.E R9, desc[UR12][R2.64+0x10] ;  /* 0x0000100c02097981 */ /* 0x001f22000c1e1900 */
[----:B------:R-:W-:-:S02]  /*0a30*/  IADD3 R10, P1, PT, R2, 0x20, RZ ;  /* 0x00000020020a7810 */ /* 0x000fc40007f3e0ff */
[----:B------:R-:W-:Y:S01]  /*0a40*/  IADD3 R8, P2, PT, R4, 0x20, RZ ;  /* 0x0000002004087810 */ /* 0x000fe20007f5e0ff */
[----:B----4-:R-:W-:Y:S04]  /*0a50*/  STG.E desc[UR12][R4.64+0x10], R9 ;  /* 0x0000100904007986 */ /* 0x010fe8000c10190c */
[----:B-1----:R0:W4:Y:S01]  /*0a60*/  LDG.E R11, desc[UR12][R2.64+0x14] ;  /* 0x0000140c020b7981 */ /* 0x002122000c1e1900 */
[----:B--2---:R-:W-:Y:S01]  /*0a70*/  IADD3.X R13, PT, PT, RZ, R5, RZ, P2, !PT ;  /* 0x00000005ff0d7210 */ /* 0x004fe200017fe4ff */
[----:B---3--:R-:W-:Y:S01]  /*0a80*/  IMAD.X R15, RZ, RZ, R3, P1 ;  /* 0x000000ffff0f7224 */ /* 0x008fe200008e0603 */
[----:B------:R-:W-:Y:S01]  /*0a90*/  PLOP3.LUT P0, PT, PT, PT, PT, 0x8, 0x80 ;  /* 0x000000000080781c */ /* 0x000fe20003f0e170 */
[----:B------:R-:W-:Y:S02]  /*0aa0*/  VIADD R7, R7, 0x8 ;  /* 0x0000000807077836 */ /* 0x000fe40000000000 */
[----:B0-----:R-:W-:-:S02]  /*0ab0*/  IMAD.MOV.U32 R2, RZ, RZ, R10 ;  /* 0x000000ffff027224 */ /* 0x001fc400078e000a */
[----:B------:R-:W-:Y:S01]  /*0ac0*/  IMAD.MOV.U32 R3, RZ, RZ, R15 ;  /* 0x000000ffff037224 */ /* 0x000fe200078e000f */
[----:B----4-:R0:W-:Y:S02]  /*0ad0*/  STG.E desc[UR12][R4.64+0x14], R11 ;  /* 0x0000140b04007986 */ /* 0x0101e4000c10190c */
[----:B0-----:R-:W-:Y:S01]  /*0ae0*/  MOV R4, R8 ;  /* 0x0000000800047202 */ /* 0x001fe20000000f00 */
[----:B------:R-:W-:-:S07]  /*0af0*/  IMAD.MOV.U32 R5, RZ, RZ, R13 ;  /* 0x000000ffff057224 */ /* 0x000fce00078e000d */
.L_x_7:
[----:B------:R-:W-:-:S13]  /*0b00*/  ISETP.NE.OR P0, PT, R7, RZ, P0 ;  /* 0x000000ff0700720c */ /* 0x000fda0000705670 */
[----:B------:R-:W-:Y:S05]  /*0b10*/  @!P0 BRA `(.L_x_8) ;  /* 0x00000000004c8947 */ /* 0x000fea0003800000 */
.L_x_4:
[----:B------:R-:W2:Y:S04]  /*0b20*/  LDG.E R9, desc[UR12][R2.64+-0x8] ;  /* 0xfffff80c02097981 */ /* 0x000ea8000c1e1900 */
[----:B--2---:R0:W-:Y:S04]  /*0b30*/  STG.E desc[UR12][R4.64+-0x8], R9 ;  /* 0xfffff80904007986 */ /* 0x0041e8000c10190c */
[----:B------:R-:W2:Y:S04]  /*0b40*/  LDG.E R11, desc[UR12][R2.64+-0x4] ;  /* 0xfffffc0c020b7981 */ /* 0x000ea8000c1e1900 */
[----:B--2---:R-:W-:Y:S04]  /*0b50*/  STG.E desc[UR12][R4.64+-0x4], R11 ;  /* 0xfffffc0b04007986 */ /* 0x004fe8000c10190c */
[----:B------:R-:W2:Y:S01]  /*0b60*/  LDG.E R13, desc[UR12][R2.64] ;  /* 0x0000000c020d7981 */ /* 0x000ea2000c1e1900 */
[----:B------:R-:W-:-:S05]  /*0b70*/  VIADD R7, R7, 0x4 ;  /* 0x0000000407077836 */ /* 0x000fca0000000000 */
[----:B------:R-:W-:Y:S01]  /*0b80*/  ISETP.NE.AND P0, PT, R7, RZ, PT ;  /* 0x000000ff0700720c */ /* 0x000fe20003f05270 */
[----:B--2---:R-:W-:Y:S04]  /*0b90*/  STG.E desc[UR12][R4.64], R13 ;  /* 0x0000000d04007986 */ /* 0x004fe8000c10190c */
[----:B------:R1:W2:Y:S01]  /*0ba0*/  LDG.E R15, desc[UR12][R2.64+0x4] ;  /* 0x0000040c020f7981 */ /* 0x0002a2000c1e1900 */
[----:B------:R-:W-:Y:S02]  /*0bb0*/  IADD3 R10, P1, PT, R2, 0x10, RZ ;  /* 0x00000010020a7810 */ /* 0x000fe40007f3e0ff */
[----:B------:R-:W-:-:S03]  /*0bc0*/  IADD3 R8, P2, PT, R4, 0x10, RZ ;  /* 0x0000001004087810 */ /* 0x000fc60007f5e0ff */
[----:B------:R-:W-:Y:S01]  /*0bd0*/  IMAD.X R17, RZ, RZ, R3, P1 ;  /* 0x000000ffff117224 */ /* 0x000fe200008e0603 */
[----:B0-----:R-:W-:Y:S01]  /*0be0*/  IADD3.X R9, PT, PT, RZ, R5, RZ, P2, !PT ;  /* 0x00000005ff097210 */ /* 0x001fe200017fe4ff */
[----:B-1----:R-:W-:Y:S02]  /*0bf0*/  IMAD.MOV.U32 R2, RZ, RZ, R10 ;  /* 0x000000ffff027224 */ /* 0x002fe400078e000a */
[----:B------:R-:W-:Y:S01]  /*0c00*/  IMAD.MOV.U32 R3, RZ, RZ, R17 ;  /* 0x000000ffff037224 */ /* 0x000fe200078e0011 */
[----:B--2---:R0:W-:Y:S02]  /*0c10*/  STG.E desc[UR12][R4.64+0x4], R15 ;  /* 0x0000040f04007986 */ /* 0x0041e4000c10190c */
[----:B0-----:R-:W-:Y:S01]  /*0c20*/  IMAD.MOV.U32 R4, RZ, RZ, R8 ;  /* 0x000000ffff047224 */ /* 0x001fe200078e0008 */
[----:B------:R-:W-:Y:S01]  /*0c30*/  MOV R5, R9 ;  /* 0x0000000900057202 */ /* 0x000fe20000000f00 */
[----:B------:R-:W-:Y:S06]  /*0c40*/  @P0 BRA `(.L_x_4) ;  /* 0xfffffffc00b40947 */ /* 0x000fec000383ffff */
.L_x_8:
[----:B------:R-:W-:-:S07]  /*0c50*/  IMAD.MOV.U32 R7, RZ, RZ, RZ ;  /* 0x000000ffff077224 */ /* 0x000fce00078e00ff */
.L_x_3:
[----:B------:R-:W-:-:S04]  /*0c60*/  LOP3.LUT R0, R0, 0x1, RZ, 0xc0, !PT ;  /* 0x0000000100007812 */ /* 0x000fc800078ec0ff */
[----:B------:R-:W-:-:S13]  /*0c70*/  ISETP.NE.U32.AND P0, PT, R0, 0x1, PT ;  /* 0x000000010000780c */ /* 0x000fda0003f05070 */
[----:B------:R-:W-:Y:S05]  /*0c80*/  @P0 EXIT ;  /* 0x000000000000094d */ /* 0x000fea0003800000 */
[----:B------:R-:W0:Y:S01]  /*0c90*/  LDCU.128 UR4, c[0x0][0x380] ;  /* 0x00007000ff0477ac */ /* 0x000e220008000c00 */
[C---:B------:R-:W-:Y:S01]  /*0ca0*/  IMAD.SHL.U32 R4, R6.reuse, 0x4, RZ ;  /* 0x0000000406047824 */ /* 0x040fe200078e00ff */
[----:B------:R-:W-:-:S04]  /*0cb0*/  SHF.L.U64.HI R6, R6, 0x2, R7 ;  /* 0x0000000206067819 */ /* 0x000fc80000010207 */
[----:B0-----:R-:W-:-:S04]  /*0cc0*/  IADD3 R2, P0, PT, R4, UR6, RZ ;  /* 0x0000000604027c10 */ /* 0x001fc8000ff1e0ff */
[----:B------:R-:W-:-:S06]  /*0cd0*/  IADD3.X R3, PT, PT, R6, UR7, RZ, P0, !PT ;  /* 0x0000000706037c10 */ /* 0x000fcc00087fe4ff */
[----:B------:R-:W2:Y:S01]  /*0ce0*/  LDG.E R3, desc[UR12][R2.64] ;  /* 0x0000000c02037981 */ /* 0x000ea2000c1e1900 */
[----:B------:R-:W-:-:S04]  /*0cf0*/  IADD3 R4, P0, PT, R4, UR4, RZ ;  /* 0x0000000404047c10 */ /* 0x000fc8000ff1e0ff */
[----:B------:R-:W-:-:S05]  /*0d00*/  IADD3.X R5, PT, PT, R6, UR5, RZ, P0, !PT ;  /* 0x0000000506057c10 */ /* 0x000fca00087fe4ff */
[----:B--2---:R-:W-:Y:S01]  /*0d10*/  STG.E desc[UR12][R4.64], R3 ;  /* 0x0000000304007986 */ /* 0x004fe2000c10190c */
[----:B------:R-:W-:Y:S05]  /*0d20*/  EXIT ;  /* 0x000000000000794d */ /* 0x000fea0003800000 */
.L_x_9:
        /* <DEDUP_REMOVED lines=13> */
.L_x_11:


//--------------------- .nv.shared.reserved.0     --------------------------
	.section	.nv.shared.reserved.0,"aw",@nobits
	.weak		__nv_reservedSMEM_offset_0_alias
	.size		__nv_reservedSMEM_offset_0_alias, 0, 64
	.other		__nv_reservedSMEM_offset_0_alias,@"STO_CUDA_RESERVED_SHARED STV_DEFAULT"
__nv_reservedSMEM_offset_0_alias:
	.zero		0
	.zero		64


//--------------------- .nv.constant0._Z17optStencil_Kernelv --------------------------
	.section	.nv.constant0._Z17optStencil_Kernelv,"a",@progbits
	.sectionflags	@""
	.align	4
.nv.constant0._Z17optStencil_Kernelv:
	.zero		896


//--------------------- .nv.constant0._Z20simpleStencil_KernelPfS_i --------------------------
	.section	.nv.constant0._Z20simpleStencil_KernelPfS_i,"a",@progbits
	.sectionflags	@""
	.align	4
.nv.constant0._Z20simpleStencil_KernelPfS_i:
	.zero		916


//--------------------- SYMBOLS --------------------------

	.type		.nv.reservedSmem.offset0,@object
	.size		.nv.reservedSmem.offset0,0x4
